//
// Generated by NVIDIA NVVM Compiler
//
// Compiler Build ID: CL-36424714
// Cuda compilation tools, release 13.0, V13.0.88
// Based on NVVM 20.0.0
//

.version 9.0
.target sm_100
.address_size 64

	// .globl	_Z8getValuePfS_

.visible .entry _Z8getValuePfS_(
	.param .u64 .ptr .align 1 _Z8getValuePfS__param_0,
	.param .u64 .ptr .align 1 _Z8getValuePfS__param_1
)
{
	.reg .b32 	%f<3>;
	.reg .b64 	%rd<5>;

	ld.param.u64 	%rd1, [_Z8getValuePfS__param_0];
	ld.param.u64 	%rd2, [_Z8getValuePfS__param_1];
	cvta.to.global.u64 	%rd3, %rd1;
	cvta.to.global.u64 	%rd4, %rd2;
	ld.global.f32 	%f1, [%rd4];
	add.f32 	%f2, %f1, 0f40400000;
	st.global.f32 	[%rd3], %f2;
	ret;

}
	// .globl	_Z12getValueCharPcS_
.visible .entry _Z12getValueCharPcS_(
	.param .u64 .ptr .align 1 _Z12getValueCharPcS__param_0,
	.param .u64 .ptr .align 1 _Z12getValueCharPcS__param_1
)
{
	.reg .b16 	%rs<3>;
	.reg .b64 	%rd<5>;

	ld.param.u64 	%rd1, [_Z12getValueCharPcS__param_0];
	ld.param.u64 	%rd2, [_Z12getValueCharPcS__param_1];
	cvta.to.global.u64 	%rd3, %rd1;
	cvta.to.global.u64 	%rd4, %rd2;
	ld.global.u8 	%rs1, [%rd4];
	add.s16 	%rs2, %rs1, 3;
	st.global.u8 	[%rd3], %rs2;
	ret;

}


// ===== COMPILED SASS (sm_100) =====

	.target	sm_100

	.elftype	@"ET_EXEC"


//--------------------- .note.nv.tkinfo           --------------------------
	.section	.note.nv.tkinfo,"",@"SHT_NOTE"
	.sectionflags	@"SHF_NOTE_NV_TKINFO"
	.tkinfo
        /*0018*/ 	.word	0x00000002
        /*0030*/ 	.string	""
        /*0030*/ 	.string	"ptxas"
        /*0030*/ 	.string	"Cuda compilation tools, release 13.0, V13.0.88"
        /*0030*/ 	.string	"Build cuda_13.0.r13.0/compiler.36424714_0"
        /*0030*/ 	.string	"-arch sm_100 -m 64 "



//--------------------- .note.nv.cuinfo           --------------------------
	.section	.note.nv.cuinfo,"",@"SHT_NOTE"
	.sectionflags	@"SHF_NOTE_NV_CUINFO"
        /*0018*/ 	.short	0x0002
        /*001a*/ 	.short	0x0064
        /*001c*/ 	.short	0x0082
	.zero		2


//--------------------- .nv.info                  --------------------------
	.section	.nv.info,"",@"SHT_CUDA_INFO"
	.align	4


	//----- nvinfo : EIATTR_REGCOUNT
	.align		4
        /*0000*/ 	.byte	0x04, 0x2f
        /*0002*/ 	.short	(.L_1 - .L_0)
	.align		4
.L_0:
        /*0004*/ 	.word	index@(_Z8getValuePfS_)
        /*0008*/ 	.word	0x0000000a


	//----- nvinfo : EIATTR_FRAME_SIZE
	.align		4
.L_1:
        /*000c*/ 	.byte	0x04, 0x11
        /*000e*/ 	.short	(.L_3 - .L_2)
	.align		4
.L_2:
        /*0010*/ 	.word	index@(_Z8getValuePfS_)
        /*0014*/ 	.word	0x00000000


	//----- nvinfo : EIATTR_REGCOUNT
	.align		4
.L_3:
        /*0018*/ 	.byte	0x04, 0x2f
        /*001a*/ 	.short	(.L_5 - .L_4)
	.align		4
.L_4:
        /*001c*/ 	.word	index@(_Z12getValueCharPcS_)
        /*0020*/ 	.word	0x0000000a


	//----- nvinfo : EIATTR_FRAME_SIZE
	.align		4
.L_5:
        /*0024*/ 	.byte	0x04, 0x11
        /*0026*/ 	.short	(.L_7 - .L_6)
	.align		4
.L_6:
        /*0028*/ 	.word	index@(_Z12getValueCharPcS_)
        /*002c*/ 	.word	0x00000000


	//----- nvinfo : EIATTR_MIN_STACK_SIZE
	.align		4
.L_7:
        /*0030*/ 	.byte	0x04, 0x12
        /*0032*/ 	.short	(.L_9 - .L_8)
	.align		4
.L_8:
        /*0034*/ 	.word	index@(_Z12getValueCharPcS_)
        /*0038*/ 	.word	0x00000000


	//----- nvinfo : EIATTR_MIN_STACK_SIZE
	.align		4
.L_9:
        /*003c*/ 	.byte	0x04, 0x12
        /*003e*/ 	.short	(.L_11 - .L_10)
	.align		4
.L_10:
        /*0040*/ 	.word	index@(_Z8getValuePfS_)
        /*0044*/ 	.word	0x00000000
.L_11:


//--------------------- .nv.compat                --------------------------
	.section	.nv.compat,"",@"SHT_CUDA_COMPAT_INFO"
	.align	4
        /*0000*/ 	.byte	0x02, 0x09, 0x00, 0x00, 0x02, 0x02, 0x01, 0x00, 0x02, 0x05, 0x05, 0x00, 0x03, 0x07, 0x01, 0x01
        /*0010*/ 	.byte	0x02, 0x03, 0x00, 0x00, 0x02, 0x06, 0x01, 0x00, 0x04, 0x0b, 0x08, 0x00, 0x09, 0x00, 0x00, 0x00
        /*0020*/ 	.byte	0x00, 0x00, 0x00, 0x00


//--------------------- .nv.info._Z12getValueCharPcS_ --------------------------
	.section	.nv.info._Z12getValueCharPcS_,"",@"SHT_CUDA_INFO"
	.sectionflags	@""
	.align	4


	//----- nvinfo : EIATTR_CUDA_API_VERSION
	.align		4
        /*0000*/ 	.byte	0x04, 0x37
        /*0002*/ 	.short	(.L_13 - .L_12)
.L_12:
        /*0004*/ 	.word	0x00000082


	//----- nvinfo : EIATTR_KPARAM_INFO
	.align		4
.L_13:
        /*0008*/ 	.byte	0x04, 0x17
        /*000a*/ 	.short	(.L_15 - .L_14)
.L_14:
        /*000c*/ 	.word	0x00000000
        /*0010*/ 	.short	0x0001
        /*0012*/ 	.short	0x0008
        /*0014*/ 	.byte	0x00, 0xf5, 0x21, 0x00


	//----- nvinfo : EIATTR_KPARAM_INFO
	.align		4
.L_15:
        /*0018*/ 	.byte	0x04, 0x17
        /*001a*/ 	.short	(.L_17 - .L_16)
.L_16:
        /*001c*/ 	.word	0x00000000
        /*0020*/ 	.short	0x0000
        /*0022*/ 	.short	0x0000
        /*0024*/ 	.byte	0x00, 0xf5, 0x21, 0x00


	//----- nvinfo : EIATTR_SPARSE_MMA_MASK
	.align		4
.L_17:
        /*0028*/ 	.byte	0x03, 0x50
        /*002a*/ 	.short	0x0000


	//----- nvinfo : EIATTR_MAXREG_COUNT
	.align		4
        /*002c*/ 	.byte	0x03, 0x1b
        /*002e*/ 	.short	0x00ff


	//----- nvinfo : EIATTR_MERCURY_ISA_VERSION
	.align		4
        /*0030*/ 	.byte	0x03, 0x5f
        /*0032*/ 	.short	0x0101


	//----- nvinfo : EIATTR_VRC_CTA_INIT_COUNT
	.align		4
        /*0034*/ 	.byte	0x02, 0x4a
	.zero		1
	.zero		1


	//----- nvinfo : EIATTR_EXIT_INSTR_OFFSETS
	.align		4
        /*0038*/ 	.byte	0x04, 0x1c
        /*003a*/ 	.short	(.L_19 - .L_18)


	//   ....[0]....
.L_18:
        /*003c*/ 	.word	0x00000070


	//----- nvinfo : EIATTR_CBANK_PARAM_SIZE
	.align		4
.L_19:
        /*0040*/ 	.byte	0x03, 0x19
        /*0042*/ 	.short	0x0010


	//----- nvinfo : EIATTR_PARAM_CBANK
	.align		4
        /*0044*/ 	.byte	0x04, 0x0a
        /*0046*/ 	.short	(.L_21 - .L_20)
	.align		4
.L_20:
        /*0048*/ 	.word	index@(.nv.constant0._Z12getValueCharPcS_)
        /*004c*/ 	.short	0x0380
        /*004e*/ 	.short	0x0010


	//----- nvinfo : EIATTR_SW_WAR
	.align		4
.L_21:
        /*0050*/ 	.byte	0x04, 0x36
        /*0052*/ 	.short	(.L_23 - .L_22)
.L_22:
        /*0054*/ 	.word	0x00000008
.L_23:


//--------------------- .nv.info._Z8getValuePfS_  --------------------------
	.section	.nv.info._Z8getValuePfS_,"",@"SHT_CUDA_INFO"
	.sectionflags	@""
	.align	4


	//----- nvinfo : EIATTR_CUDA_API_VERSION
	.align		4
        /*0000*/ 	.byte	0x04, 0x37
        /*0002*/ 	.short	(.L_25 - .L_24)
.L_24:
        /*0004*/ 	.word	0x00000082


	//----- nvinfo : EIATTR_KPARAM_INFO
	.align		4
.L_25:
        /*0008*/ 	.byte	0x04, 0x17
        /*000a*/ 	.short	(.L_27 - .L_26)
.L_26:
        /*000c*/ 	.word	0x00000000
        /*0010*/ 	.short	0x0001
        /*0012*/ 	.short	0x0008
        /*0014*/ 	.byte	0x00, 0xf5, 0x21, 0x00


	//----- nvinfo : EIATTR_KPARAM_INFO
	.align		4
.L_27:
        /*0018*/ 	.byte	0x04, 0x17
        /*001a*/ 	.short	(.L_29 - .L_28)
.L_28:
        /*001c*/ 	.word	0x00000000
        /*0020*/ 	.short	0x0000
        /*0022*/ 	.short	0x0000
        /*0024*/ 	.byte	0x00, 0xf5, 0x21, 0x00


	//----- nvinfo : EIATTR_SPARSE_MMA_MASK
	.align		4
.L_29:
        /*0028*/ 	.byte	0x03, 0x50
        /*002a*/ 	.short	0x0000


	//----- nvinfo : EIATTR_MAXREG_COUNT
	.align		4
        /*002c*/ 	.byte	0x03, 0x1b
        /*002e*/ 	.short	0x00ff


	//----- nvinfo : EIATTR_MERCURY_ISA_VERSION
	.align		4
        /*0030*/ 	.byte	0x03, 0x5f
        /*0032*/ 	.short	0x0101


	//----- nvinfo : EIATTR_VRC_CTA_INIT_COUNT
	.align		4
        /*0034*/ 	.byte	0x02, 0x4a
	.zero		1
	.zero		1


	//----- nvinfo : EIATTR_EXIT_INSTR_OFFSETS
	.align		4
        /*0038*/ 	.byte	0x04, 0x1c
        /*003a*/ 	.short	(.L_31 - .L_30)


	//   ....[0]....
.L_30:
        /*003c*/ 	.word	0x00000070


	//----- nvinfo : EIATTR_CBANK_PARAM_SIZE
	.align		4
.L_31:
        /*0040*/ 	.byte	0x03, 0x19
        /*0042*/ 	.short	0x0010


	//----- nvinfo : EIATTR_PARAM_CBANK
	.align		4
        /*0044*/ 	.byte	0x04, 0x0a
        /*0046*/ 	.short	(.L_33 - .L_32)
	.align		4
.L_32:
        /*0048*/ 	.word	index@(.nv.constant0._Z8getValuePfS_)
        /*004c*/ 	.short	0x0380
        /*004e*/ 	.short	0x0010


	//----- nvinfo : EIATTR_SW_WAR
	.align		4
.L_33:
        /*0050*/ 	.byte	0x04, 0x36
        /*0052*/ 	.short	(.L_35 - .L_34)
.L_34:
        /*0054*/ 	.word	0x00000008
.L_35:


//--------------------- .nv.callgraph             --------------------------
	.section	.nv.callgraph,"",@"SHT_CUDA_CALLGRAPH"
	.align	4
	.sectionentsize	8
	.align		4
        /*0000*/ 	.word	0x00000000
	.align		4
        /*0004*/ 	.word	0xffffffff
	.align		4
        /*0008*/ 	.word	0x00000000
	.align		4
        /*000c*/ 	.word	0xfffffffe
	.align		4
        /*0010*/ 	.word	0x00000000
	.align		4
        /*0014*/ 	.word	0xfffffffd
	.align		4
        /*0018*/ 	.word	0x00000000
	.align		4
        /*001c*/ 	.word	0xfffffffc


//--------------------- .text._Z12getValueCharPcS_ --------------------------
	.section	.text._Z12getValueCharPcS_,"ax",@progbits
	.align	128
        .global         _Z12getValueCharPcS_
        .type           _Z12getValueCharPcS_,@function
        .size           _Z12getValueCharPcS_,(.L_x_2 - _Z12getValueCharPcS_)
        .other          _Z12getValueCharPcS_,@"STO_CUDA_ENTRY STV_DEFAULT"
_Z12getValueCharPcS_:
.text._Z12getValueCharPcS_:
[----:B------:R-:W-:Y:S08]  /*0000*/  LDC R1, c[0x0][0x37c] ;  /* 0x0000df00ff017b82 */ /* 0x000ff00000000800 */
[----:B------:R-:W0:Y:S01]  /*0010*/  LDC.64 R2, c[0x0][0x388] ;  /* 0x0000e200ff027b82 */ /* 0x000e220000000a00 */
[----:B------:R-:W0:Y:S02]  /*0020*/  LDCU.64 UR4, c[0x0][0x358] ;  /* 0x00006b00ff0477ac */ /* 0x000e240008000a00 */
[----:B0-----:R-:W2:Y:S05]  /*0030*/  LDG.E.U8 R2, desc[UR4][R2.64] ;  /* 0x0000000402027981 */ /* 0x001eaa000c1e1100 */
[----:B------:R-:W0:Y:S01]  /*0040*/  LDC.64 R4, c[0x0][0x380] ;  /* 0x0000e000ff047b82 */ /* 0x000e220000000a00 */
[----:B--2---:R-:W-:-:S05]  /*0050*/  IADD3 R7, PT, PT, R2, 0x3, RZ ;  /* 0x0000000302077810 */ /* 0x004fca0007ffe0ff */
[----:B0-----:R-:W-:Y:S01]  /*0060*/  STG.E.U8 desc[UR4][R4.64], R7 ;  /* 0x0000000704007986 */ /* 0x001fe2000c101104 */
[----:B------:R-:W-:Y:S05]  /*0070*/  EXIT ;  /* 0x000000000000794d */ /* 0x000fea0003800000 */
.L_x_0:
[----:B------:R-:W-:-:S00]  /*0080*/  BRA `(.L_x_0) ;  /* 0xfffffffc00fc7947 */ /* 0x000fc0000383ffff */
[----:B------:R-:W-:-:S00]  /*0090*/  NOP ;  /* 0x0000000000007918 */ /* 0x000fc00000000000 */
        /* <DEDUP_REMOVED lines=14> */
.L_x_2:


//--------------------- .text._Z8getValuePfS_     --------------------------
	.section	.text._Z8getValuePfS_,"ax",@progbits
	.align	128
        .global         _Z8getValuePfS_
        .type           _Z8getValuePfS_,@function
        .size           _Z8getValuePfS_,(.L_x_3 - _Z8getValuePfS_)
        .other          _Z8getValuePfS_,@"STO_CUDA_ENTRY STV_DEFAULT"
_Z8getValuePfS_:
.text._Z8getValuePfS_:
[----:B------:R-:W-:Y:S08]  /*0000*/  LDC R1, c[0x0][0x37c] ;  /* 0x0000df00ff017b82 */ /* 0x000ff00000000800 */
[----:B------:R-:W0:Y:S01]  /*0010*/  LDC.64 R2, c[0x0][0x388] ;  /* 0x0000e200ff027b82 */ /* 0x000e220000000a00 */
[----:B------:R-:W0:Y:S02]  /*0020*/  LDCU.64 UR4, c[0x0][0x358] ;  /* 0x00006b00ff0477ac */ /* 0x000e240008000a00 */
[----:B0-----:R-:W2:Y:S05]  /*0030*/  LDG.E R2, desc[UR4][R2.64] ;  /* 0x0000000402027981 */ /* 0x001eaa000c1e1900 */
[----:B------:R-:W0:Y:S01]  /*0040*/  LDC.64 R4, c[0x0][0x380] ;  /* 0x0000e000ff047b82 */ /* 0x000e220000000a00 */
[----:B--2---:R-:W-:-:S05]  /*0050*/  FADD R7, R2, 3 ;  /* 0x4040000002077421 */ /* 0x004fca0000000000 */
[----:B0-----:R-:W-:Y:S01]  /*0060*/  STG.E desc[UR4][R4.64], R7 ;  /* 0x0000000704007986 */ /* 0x001fe2000c101904 */
[----:B------:R-:W-:Y:S05]  /*0070*/  EXIT ;  /* 0x000000000000794d */ /* 0x000fea0003800000 */
.L_x_1:
        /* <DEDUP_REMOVED lines=16> */
.L_x_3:


//--------------------- .nv.shared.reserved.0     --------------------------
	.section	.nv.shared.reserved.0,"aw",@nobits
	.weak		__nv_reservedSMEM_offset_0_alias
	.size		__nv_reservedSMEM_offset_0_alias, 0, 64
	.other		__nv_reservedSMEM_offset_0_alias,@"STO_CUDA_RESERVED_SHARED STV_DEFAULT"
__nv_reservedSMEM_offset_0_alias:
	.zero		0
	.zero		64


//--------------------- .nv.constant0._Z12getValueCharPcS_ --------------------------
	.section	.nv.constant0._Z12getValueCharPcS_,"a",@progbits
	.sectionflags	@""
	.align	4
.nv.constant0._Z12getValueCharPcS_:
	.zero		912


//--------------------- .nv.constant0._Z8getValuePfS_ --------------------------
	.section	.nv.constant0._Z8getValuePfS_,"a",@progbits
	.sectionflags	@""
	.align	4
.nv.constant0._Z8getValuePfS_:
	.zero		912


//--------------------- SYMBOLS --------------------------

	.type		.nv.reservedSmem.offset0,@object
	.size		.nv.reservedSmem.offset0,0x4
